//
// Generated by NVIDIA NVVM Compiler
//
// Compiler Build ID: CL-36424714
// Cuda compilation tools, release 13.0, V13.0.88
// Based on NVVM 20.0.0
//

.version 9.0
.target sm_100
.address_size 64

	// .globl	_Z7replacePiS_

.visible .entry _Z7replacePiS_(
	.param .u64 .ptr .align 1 _Z7replacePiS__param_0,
	.param .u64 .ptr .align 1 _Z7replacePiS__param_1
)
{
	.reg .pred 	%p<15>;
	.reg .b32 	%r<108>;
	.reg .b64 	%rd<9>;

	ld.param.u64 	%rd2, [_Z7replacePiS__param_0];
	ld.param.u64 	%rd1, [_Z7replacePiS__param_1];
	cvta.to.global.u64 	%rd3, %rd2;
	mov.u32 	%r30, %ntid.y;
	mov.u32 	%r32, %ntid.x;
	mov.u32 	%r34, %tid.y;
	mov.u32 	%r36, %tid.x;
	mad.lo.s32 	%r1, %r34, %r32, %r36;
	mul.wide.u32 	%rd4, %r1, 4;
	add.s64 	%rd5, %rd3, %rd4;
	ld.global.u32 	%r107, [%rd5];
	setp.eq.s32 	%p1, %r34, 0;
	add.s32 	%r38, %r30, -1;
	setp.eq.s32 	%p2, %r34, %r38;
	or.pred  	%p3, %p1, %p2;
	setp.eq.s32 	%p4, %r36, 0;
	or.pred  	%p5, %p4, %p3;
	add.s32 	%r39, %r32, -1;
	setp.eq.s32 	%p6, %r36, %r39;
	or.pred  	%p7, %p5, %p6;
	@%p7 bra 	$L__BB0_11;
	setp.lt.s32 	%p8, %r107, 1;
	mov.b32 	%r103, 0;
	mov.u32 	%r95, %r103;
	@%p8 bra 	$L__BB0_4;
	mov.b32 	%r95, 0;
	mov.u32 	%r103, %r95;
$L__BB0_3:
	mul.lo.s32 	%r42, %r103, 10;
	not.b32 	%r43, %r107;
	and.b32  	%r44, %r43, 1;
	or.b32  	%r103, %r44, %r42;
	shr.u32 	%r11, %r107, 1;
	add.s32 	%r95, %r95, 1;
	setp.lt.u32 	%p9, %r107, 2;
	mov.u32 	%r107, %r11;
	@%p9 bra 	$L__BB0_4;
	bra.uni 	$L__BB0_3;
$L__BB0_4:
	setp.eq.s32 	%p10, %r95, 0;
	mov.b32 	%r107, 0;
	@%p10 bra 	$L__BB0_11;
	and.b32  	%r5, %r95, 3;
	setp.lt.u32 	%p11, %r95, 4;
	mov.b32 	%r107, 0;
	@%p11 bra 	$L__BB0_8;
	and.b32  	%r49, %r95, -4;
	neg.s32 	%r98, %r49;
	mov.b32 	%r107, 0;
$L__BB0_7:
	mul.hi.s32 	%r50, %r103, 1717986919;
	shr.u32 	%r51, %r50, 31;
	shr.s32 	%r52, %r50, 2;
	add.s32 	%r53, %r52, %r51;
	mul.lo.s32 	%r54, %r53, 10;
	sub.s32 	%r55, %r103, %r54;
	mad.lo.s32 	%r56, %r107, 10, %r55;
	mul.hi.s32 	%r57, %r53, 1717986919;
	shr.u32 	%r58, %r57, 31;
	shr.s32 	%r59, %r57, 2;
	add.s32 	%r60, %r59, %r58;
	mul.lo.s32 	%r61, %r60, 10;
	sub.s32 	%r62, %r53, %r61;
	mad.lo.s32 	%r63, %r56, 10, %r62;
	mul.hi.s32 	%r64, %r103, 1374389535;
	shr.u32 	%r65, %r64, 31;
	shr.s32 	%r66, %r64, 5;
	add.s32 	%r67, %r66, %r65;
	mul.hi.s32 	%r68, %r67, 1717986919;
	shr.u32 	%r69, %r68, 31;
	shr.s32 	%r70, %r68, 2;
	add.s32 	%r71, %r70, %r69;
	mul.lo.s32 	%r72, %r71, 10;
	sub.s32 	%r73, %r67, %r72;
	mad.lo.s32 	%r74, %r63, 10, %r73;
	mul.hi.s32 	%r75, %r103, 274877907;
	shr.u32 	%r76, %r75, 31;
	shr.s32 	%r77, %r75, 6;
	add.s32 	%r78, %r77, %r76;
	mul.hi.s32 	%r79, %r78, 1717986919;
	shr.u32 	%r80, %r79, 31;
	shr.s32 	%r81, %r79, 2;
	add.s32 	%r82, %r81, %r80;
	mul.lo.s32 	%r83, %r82, 10;
	sub.s32 	%r84, %r78, %r83;
	mad.lo.s32 	%r107, %r74, 10, %r84;
	mul.hi.s32 	%r85, %r103, 1759218605;
	shr.u32 	%r86, %r85, 31;
	shr.s32 	%r87, %r85, 12;
	add.s32 	%r103, %r87, %r86;
	add.s32 	%r98, %r98, 4;
	setp.ne.s32 	%p12, %r98, 0;
	@%p12 bra 	$L__BB0_7;
$L__BB0_8:
	setp.eq.s32 	%p13, %r5, 0;
	@%p13 bra 	$L__BB0_11;
	neg.s32 	%r104, %r5;
$L__BB0_10:
	.pragma "nounroll";
	mul.hi.s32 	%r88, %r103, 1717986919;
	shr.u32 	%r89, %r88, 31;
	shr.s32 	%r90, %r88, 2;
	add.s32 	%r27, %r90, %r89;
	mul.lo.s32 	%r91, %r27, 10;
	sub.s32 	%r92, %r103, %r91;
	mad.lo.s32 	%r107, %r107, 10, %r92;
	add.s32 	%r104, %r104, 1;
	setp.ne.s32 	%p14, %r104, 0;
	mov.u32 	%r103, %r27;
	@%p14 bra 	$L__BB0_10;
$L__BB0_11:
	cvta.to.global.u64 	%rd6, %rd1;
	add.s64 	%rd8, %rd6, %rd4;
	st.global.u32 	[%rd8], %r107;
	ret;

}


// ===== COMPILED SASS (sm_100) =====

	.target	sm_100

	.elftype	@"ET_EXEC"


//--------------------- .note.nv.tkinfo           --------------------------
	.section	.note.nv.tkinfo,"",@"SHT_NOTE"
	.sectionflags	@"SHF_NOTE_NV_TKINFO"
	.tkinfo
        /*0018*/ 	.word	0x00000002
        /*0030*/ 	.string	""
        /*0030*/ 	.string	"ptxas"
        /*0030*/ 	.string	"Cuda compilation tools, release 13.0, V13.0.88"
        /*0030*/ 	.string	"Build cuda_13.0.r13.0/compiler.36424714_0"
        /*0030*/ 	.string	"-arch sm_100 -m 64 "



//--------------------- .note.nv.cuinfo           --------------------------
	.section	.note.nv.cuinfo,"",@"SHT_NOTE"
	.sectionflags	@"SHF_NOTE_NV_CUINFO"
        /*0018*/ 	.short	0x0002
        /*001a*/ 	.short	0x0064
        /*001c*/ 	.short	0x0082
	.zero		2


//--------------------- .nv.info                  --------------------------
	.section	.nv.info,"",@"SHT_CUDA_INFO"
	.align	4


	//----- nvinfo : EIATTR_REGCOUNT
	.align		4
        /*0000*/ 	.byte	0x04, 0x2f
        /*0002*/ 	.short	(.L_1 - .L_0)
	.align		4
.L_0:
        /*0004*/ 	.word	index@(_Z7replacePiS_)
        /*0008*/ 	.word	0x00000011


	//----- nvinfo : EIATTR_FRAME_SIZE
	.align		4
.L_1:
        /*000c*/ 	.byte	0x04, 0x11
        /*000e*/ 	.short	(.L_3 - .L_2)
	.align		4
.L_2:
        /*0010*/ 	.word	index@(_Z7replacePiS_)
        /*0014*/ 	.word	0x00000000


	//----- nvinfo : EIATTR_MIN_STACK_SIZE
	.align		4
.L_3:
        /*0018*/ 	.byte	0x04, 0x12
        /*001a*/ 	.short	(.L_5 - .L_4)
	.align		4
.L_4:
        /*001c*/ 	.word	index@(_Z7replacePiS_)
        /*0020*/ 	.word	0x00000000
.L_5:


//--------------------- .nv.compat                --------------------------
	.section	.nv.compat,"",@"SHT_CUDA_COMPAT_INFO"
	.align	4
        /*0000*/ 	.byte	0x02, 0x09, 0x00, 0x00, 0x02, 0x02, 0x01, 0x00, 0x02, 0x05, 0x05, 0x00, 0x03, 0x07, 0x01, 0x01
        /*0010*/ 	.byte	0x02, 0x03, 0x00, 0x00, 0x02, 0x06, 0x01, 0x00, 0x04, 0x0b, 0x08, 0x00, 0x09, 0x00, 0x00, 0x00
        /*0020*/ 	.byte	0x00, 0x00, 0x00, 0x00


//--------------------- .nv.info._Z7replacePiS_   --------------------------
	.section	.nv.info._Z7replacePiS_,"",@"SHT_CUDA_INFO"
	.sectionflags	@""
	.align	4


	//----- nvinfo : EIATTR_CUDA_API_VERSION
	.align		4
        /*0000*/ 	.byte	0x04, 0x37
        /*0002*/ 	.short	(.L_7 - .L_6)
.L_6:
        /*0004*/ 	.word	0x00000082


	//----- nvinfo : EIATTR_KPARAM_INFO
	.align		4
.L_7:
        /*0008*/ 	.byte	0x04, 0x17
        /*000a*/ 	.short	(.L_9 - .L_8)
.L_8:
        /*000c*/ 	.word	0x00000000
        /*0010*/ 	.short	0x0001
        /*0012*/ 	.short	0x0008
        /*0014*/ 	.byte	0x00, 0xf5, 0x21, 0x00


	//----- nvinfo : EIATTR_KPARAM_INFO
	.align		4
.L_9:
        /*0018*/ 	.byte	0x04, 0x17
        /*001a*/ 	.short	(.L_11 - .L_10)
.L_10:
        /*001c*/ 	.word	0x00000000
        /*0020*/ 	.short	0x0000
        /*0022*/ 	.short	0x0000
        /*0024*/ 	.byte	0x00, 0xf5, 0x21, 0x00


	//----- nvinfo : EIATTR_SPARSE_MMA_MASK
	.align		4
.L_11:
        /*0028*/ 	.byte	0x03, 0x50
        /*002a*/ 	.short	0x0000


	//----- nvinfo : EIATTR_MAXREG_COUNT
	.align		4
        /*002c*/ 	.byte	0x03, 0x1b
        /*002e*/ 	.short	0x00ff


	//----- nvinfo : EIATTR_MERCURY_ISA_VERSION
	.align		4
        /*0030*/ 	.byte	0x03, 0x5f
        /*0032*/ 	.short	0x0101


	//----- nvinfo : EIATTR_VRC_CTA_INIT_COUNT
	.align		4
        /*0034*/ 	.byte	0x02, 0x4a
	.zero		1
	.zero		1


	//----- nvinfo : EIATTR_EXIT_INSTR_OFFSETS
	.align		4
        /*0038*/ 	.byte	0x04, 0x1c
        /*003a*/ 	.short	(.L_13 - .L_12)


	//   ....[0]....
.L_12:
        /*003c*/ 	.word	0x000005c0


	//----- nvinfo : EIATTR_CRS_STACK_SIZE
	.align		4
.L_13:
        /*0040*/ 	.byte	0x04, 0x1e
        /*0042*/ 	.short	(.L_15 - .L_14)
.L_14:
        /*0044*/ 	.word	0x00000000


	//----- nvinfo : EIATTR_CBANK_PARAM_SIZE
	.align		4
.L_15:
        /*0048*/ 	.byte	0x03, 0x19
        /*004a*/ 	.short	0x0010


	//----- nvinfo : EIATTR_PARAM_CBANK
	.align		4
        /*004c*/ 	.byte	0x04, 0x0a
        /*004e*/ 	.short	(.L_17 - .L_16)
	.align		4
.L_16:
        /*0050*/ 	.word	index@(.nv.constant0._Z7replacePiS_)
        /*0054*/ 	.short	0x0380
        /*0056*/ 	.short	0x0010


	//----- nvinfo : EIATTR_SW_WAR
	.align		4
.L_17:
        /*0058*/ 	.byte	0x04, 0x36
        /*005a*/ 	.short	(.L_19 - .L_18)
.L_18:
        /*005c*/ 	.word	0x00000008
.L_19:


//--------------------- .nv.callgraph             --------------------------
	.section	.nv.callgraph,"",@"SHT_CUDA_CALLGRAPH"
	.align	4
	.sectionentsize	8
	.align		4
        /*0000*/ 	.word	0x00000000
	.align		4
        /*0004*/ 	.word	0xffffffff
	.align		4
        /*0008*/ 	.word	0x00000000
	.align		4
        /*000c*/ 	.word	0xfffffffe
	.align		4
        /*0010*/ 	.word	0x00000000
	.align		4
        /*0014*/ 	.word	0xfffffffd
	.align		4
        /*0018*/ 	.word	0x00000000
	.align		4
        /*001c*/ 	.word	0xfffffffc


//--------------------- .text._Z7replacePiS_      --------------------------
	.section	.text._Z7replacePiS_,"ax",@progbits
	.align	128
        .global         _Z7replacePiS_
        .type           _Z7replacePiS_,@function
        .size           _Z7replacePiS_,(.L_x_10 - _Z7replacePiS_)
        .other          _Z7replacePiS_,@"STO_CUDA_ENTRY STV_DEFAULT"
_Z7replacePiS_:
.text._Z7replacePiS_:
[----:B------:R-:W-:Y:S01]  /*0000*/  LDC R1, c[0x0][0x37c] ;  /* 0x0000df00ff017b82 */ /* 0x000fe20000000800 */
[----:B------:R-:W0:Y:S07]  /*0010*/  S2R R4, SR_TID.Y ;  /* 0x0000000000047919 */ /* 0x000e2e0000002200 */
[----:B------:R-:W1:Y:S01]  /*0020*/  LDC.64 R2, c[0x0][0x380] ;  /* 0x0000e000ff027b82 */ /* 0x000e620000000a00 */
[----:B------:R-:W2:Y:S01]  /*0030*/  LDCU UR4, c[0x0][0x364] ;  /* 0x00006c80ff0477ac */ /* 0x000ea20008000800 */
[----:B------:R-:W0:Y:S01]  /*0040*/  S2R R7, SR_TID.X ;  /* 0x0000000000077919 */ /* 0x000e220000002100 */
[----:B------:R-:W0:Y:S01]  /*0050*/  LDCU UR5, c[0x0][0x360] ;  /* 0x00006c00ff0577ac */ /* 0x000e220008000800 */
[----:B------:R-:W3:Y:S01]  /*0060*/  LDCU.64 UR6, c[0x0][0x358] ;  /* 0x00006b00ff0677ac */ /* 0x000ee20008000a00 */
[----:B0-----:R-:W-:-:S04]  /*0070*/  IMAD R0, R4, UR5, R7 ;  /* 0x0000000504007c24 */ /* 0x001fc8000f8e0207 */
[----:B-1----:R-:W-:-:S05]  /*0080*/  IMAD.WIDE.U32 R2, R0, 0x4, R2 ;  /* 0x0000000400027825 */ /* 0x002fca00078e0002 */
[----:B---3--:R0:W5:Y:S01]  /*0090*/  LDG.E R5, desc[UR6][R2.64] ;  /* 0x0000000602057981 */ /* 0x008162000c1e1900 */
[----:B--2---:R-:W-:Y:S01]  /*00a0*/  UIADD3 UR4, UPT, UPT, UR4, -0x1, URZ ;  /* 0xffffffff04047890 */ /* 0x004fe2000fffe0ff */
[----:B------:R-:W-:Y:S05]  /*00b0*/  BSSY.RECONVERGENT B0, `(.L_x_0) ;  /* 0x000004d000007945 */ /* 0x000fea0003800200 */
[----:B------:R-:W-:Y:S01]  /*00c0*/  ISETP.NE.AND P0, PT, R4, UR4, PT ;  /* 0x0000000404007c0c */ /* 0x000fe2000bf05270 */
[----:B------:R-:W-:-:S03]  /*00d0*/  UIADD3 UR4, UPT, UPT, UR5, -0x1, URZ ;  /* 0xffffffff05047890 */ /* 0x000fc6000fffe0ff */
[----:B------:R-:W-:-:S04]  /*00e0*/  ISETP.EQ.OR P0, PT, R4, RZ, !P0 ;  /* 0x000000ff0400720c */ /* 0x000fc80004702670 */
[----:B------:R-:W-:-:S04]  /*00f0*/  ISETP.EQ.OR P0, PT, R7, RZ, P0 ;  /* 0x000000ff0700720c */ /* 0x000fc80000702670 */
[----:B------:R-:W-:-:S13]  /*0100*/  ISETP.EQ.OR P0, PT, R7, UR4, P0 ;  /* 0x0000000407007c0c */ /* 0x000fda0008702670 */
[----:B0-----:R-:W-:Y:S05]  /*0110*/  @P0 BRA `(.L_x_1) ;  /* 0x0000000400180947 */ /* 0x001fea0003800000 */
[----:B-----5:R-:W-:Y:S01]  /*0120*/  ISETP.GE.AND P0, PT, R5, 0x1, PT ;  /* 0x000000010500780c */ /* 0x020fe20003f06270 */
[----:B------:R-:W-:Y:S01]  /*0130*/  BSSY.RECONVERGENT B1, `(.L_x_2) ;  /* 0x000000c000017945 */ /* 0x000fe20003800200 */
[----:B------:R-:W-:Y:S02]  /*0140*/  IMAD.MOV.U32 R2, RZ, RZ, RZ ;  /* 0x000000ffff027224 */ /* 0x000fe400078e00ff */
[----:B------:R-:W-:-:S09]  /*0150*/  IMAD.MOV.U32 R4, RZ, RZ, RZ ;  /* 0x000000ffff047224 */ /* 0x000fd200078e00ff */
[----:B------:R-:W-:Y:S05]  /*0160*/  @!P0 BRA `(.L_x_3) ;  /* 0x0000000000208947 */ /* 0x000fea0003800000 */
[----:B------:R-:W-:Y:S02]  /*0170*/  IMAD.MOV.U32 R4, RZ, RZ, RZ ;  /* 0x000000ffff047224 */ /* 0x000fe400078e00ff */
[----:B------:R-:W-:-:S07]  /*0180*/  IMAD.MOV.U32 R2, RZ, RZ, RZ ;  /* 0x000000ffff027224 */ /* 0x000fce00078e00ff */
.L_x_4:
[C---:B------:R-:W-:Y:S02]  /*0190*/  ISETP.GE.U32.AND P0, PT, R5.reuse, 0x2, PT ;  /* 0x000000020500780c */ /* 0x040fe40003f06070 */
[----:B------:R-:W-:Y:S02]  /*01a0*/  LOP3.LUT R3, R5, 0x1, RZ, 0xc, !PT ;  /* 0x0000000105037812 */ /* 0x000fe400078e0cff */
[----:B------:R-:W-:Y:S02]  /*01b0*/  SHF.R.U32.HI R5, RZ, 0x1, R5 ;  /* 0x00000001ff057819 */ /* 0x000fe40000011605 */
[----:B------:R-:W-:Y:S01]  /*01c0*/  IADD3 R4, PT, PT, R4, 0x1, RZ ;  /* 0x0000000104047810 */ /* 0x000fe20007ffe0ff */
[----:B------:R-:W-:-:S06]  /*01d0*/  IMAD R2, R2, 0xa, R3 ;  /* 0x0000000a02027824 */ /* 0x000fcc00078e0203 */
[----:B------:R-:W-:Y:S05]  /*01e0*/  @P0 BRA `(.L_x_4) ;  /* 0xfffffffc00e80947 */ /* 0x000fea000383ffff */
.L_x_3:
[----:B------:R-:W-:Y:S05]  /*01f0*/  BSYNC.RECONVERGENT B1 ;  /* 0x0000000000017941 */ /* 0x000fea0003800200 */
.L_x_2:
[----:B------:R-:W-:Y:S01]  /*0200*/  ISETP.NE.AND P0, PT, R4, RZ, PT ;  /* 0x000000ff0400720c */ /* 0x000fe20003f05270 */
[----:B------:R-:W-:-:S12]  /*0210*/  IMAD.MOV.U32 R5, RZ, RZ, RZ ;  /* 0x000000ffff057224 */ /* 0x000fd800078e00ff */
[----:B------:R-:W-:Y:S05]  /*0220*/  @!P0 BRA `(.L_x_1) ;  /* 0x0000000000d48947 */ /* 0x000fea0003800000 */
[C---:B------:R-:W-:Y:S01]  /*0230*/  ISETP.GE.U32.AND P1, PT, R4.reuse, 0x4, PT ;  /* 0x000000040400780c */ /* 0x040fe20003f26070 */
[----:B------:R-:W-:Y:S01]  /*0240*/  BSSY.RECONVERGENT B1, `(.L_x_5) ;  /* 0x0000028000017945 */ /* 0x000fe20003800200 */
[----:B------:R-:W-:Y:S01]  /*0250*/  LOP3.LUT R3, R4, 0x3, RZ, 0xc0, !PT ;  /* 0x0000000304037812 */ /* 0x000fe200078ec0ff */
[----:B------:R-:W-:-:S03]  /*0260*/  IMAD.MOV.U32 R5, RZ, RZ, RZ ;  /* 0x000000ffff057224 */ /* 0x000fc600078e00ff */
[----:B------:R-:W-:-:S07]  /*0270*/  ISETP.NE.AND P0, PT, R3, RZ, PT ;  /* 0x000000ff0300720c */ /* 0x000fce0003f05270 */
[----:B------:R-:W-:Y:S06]  /*0280*/  @!P1 BRA `(.L_x_6) ;  /* 0x00000000008c9947 */ /* 0x000fec0003800000 */
[----:B------:R-:W-:Y:S01]  /*0290*/  LOP3.LUT R4, R4, 0xfffffffc, RZ, 0xc0, !PT ;  /* 0xfffffffc04047812 */ /* 0x000fe200078ec0ff */
[----:B------:R-:W-:-:S03]  /*02a0*/  IMAD.MOV.U32 R5, RZ, RZ, RZ ;  /* 0x000000ffff057224 */ /* 0x000fc600078e00ff */
[----:B------:R-:W-:-:S07]  /*02b0*/  IADD3 R4, PT, PT, -R4, RZ, RZ ;  /* 0x000000ff04047210 */ /* 0x000fce0007ffe1ff */
.L_x_7:
[----:B------:R-:W-:-:S04]  /*02c0*/  IMAD.HI R6, R2, 0x66666667, RZ ;  /* 0x6666666702067827 */ /* 0x000fc800078e02ff */
[----:B------:R-:W-:Y:S01]  /*02d0*/  IMAD.HI R8, R2, 0x51eb851f, RZ ;  /* 0x51eb851f02087827 */ /* 0x000fe200078e02ff */
[----:B------:R-:W-:-:S03]  /*02e0*/  SHF.R.U32.HI R7, RZ, 0x1f, R6 ;  /* 0x0000001fff077819 */ /* 0x000fc60000011606 */
[----:B------:R-:W-:Y:S01]  /*02f0*/  IMAD.HI R11, R2, 0x10624dd3, RZ ;  /* 0x10624dd3020b7827 */ /* 0x000fe200078e02ff */
[----:B------:R-:W-:Y:S02]  /*0300*/  LEA.HI.SX32 R7, R6, R7, 0x1e ;  /* 0x0000000706077211 */ /* 0x000fe400078ff2ff */
[----:B------:R-:W-:Y:S01]  /*0310*/  SHF.R.U32.HI R9, RZ, 0x1f, R8 ;  /* 0x0000001fff097819 */ /* 0x000fe20000011608 */
[----:B------:R-:W-:Y:S01]  /*0320*/  VIADD R4, R4, 0x4 ;  /* 0x0000000404047836 */ /* 0x000fe20000000000 */
[----:B------:R-:W-:Y:S01]  /*0330*/  SHF.R.U32.HI R12, RZ, 0x1f, R11 ;  /* 0x0000001fff0c7819 */ /* 0x000fe2000001160b */
[----:B------:R-:W-:Y:S01]  /*0340*/  IMAD.HI R6, R7, 0x66666667, RZ ;  /* 0x6666666707067827 */ /* 0x000fe200078e02ff */
[----:B------:R-:W-:Y:S02]  /*0350*/  LEA.HI.SX32 R10, R8, R9, 0x1b ;  /* 0x00000009080a7211 */ /* 0x000fe400078fdaff */
[----:B------:R-:W-:Y:S02]  /*0360*/  LEA.HI.SX32 R13, R11, R12, 0x1a ;  /* 0x0000000c0b0d7211 */ /* 0x000fe400078fd2ff */
[----:B------:R-:W-:Y:S01]  /*0370*/  SHF.R.U32.HI R9, RZ, 0x1f, R6 ;  /* 0x0000001fff097819 */ /* 0x000fe20000011606 */
[----:B------:R-:W-:Y:S01]  /*0380*/  IMAD.HI R11, R10, 0x66666667, RZ ;  /* 0x666666670a0b7827 */ /* 0x000fe200078e02ff */
[----:B------:R-:W-:-:S02]  /*0390*/  ISETP.NE.AND P1, PT, R4, RZ, PT ;  /* 0x000000ff0400720c */ /* 0x000fc40003f25270 */
[----:B------:R-:W-:Y:S01]  /*03a0*/  LEA.HI.SX32 R8, R6, R9, 0x1e ;  /* 0x0000000906087211 */ /* 0x000fe200078ff2ff */
[----:B------:R-:W-:Y:S01]  /*03b0*/  IMAD.HI R14, R13, 0x66666667, RZ ;  /* 0x666666670d0e7827 */ /* 0x000fe200078e02ff */
[----:B------:R-:W-:-:S03]  /*03c0*/  SHF.R.U32.HI R12, RZ, 0x1f, R11 ;  /* 0x0000001fff0c7819 */ /* 0x000fc6000001160b */
[----:B------:R-:W-:Y:S01]  /*03d0*/  IMAD R6, R7, -0xa, R2 ;  /* 0xfffffff607067824 */ /* 0x000fe200078e0202 */
[----:B------:R-:W-:Y:S01]  /*03e0*/  SHF.R.U32.HI R9, RZ, 0x1f, R14 ;  /* 0x0000001fff097819 */ /* 0x000fe2000001160e */
[----:B------:R-:W-:Y:S01]  /*03f0*/  IMAD R7, R8, -0xa, R7 ;  /* 0xfffffff608077824 */ /* 0x000fe200078e0207 */
[----:B------:R-:W-:Y:S01]  /*0400*/  LEA.HI.SX32 R11, R11, R12, 0x1e ;  /* 0x0000000c0b0b7211 */ /* 0x000fe200078ff2ff */
[----:B------:R-:W-:Y:S01]  /*0410*/  IMAD R6, R5, 0xa, R6 ;  /* 0x0000000a05067824 */ /* 0x000fe200078e0206 */
[----:B------:R-:W-:Y:S01]  /*0420*/  LEA.HI.SX32 R14, R14, R9, 0x1e ;  /* 0x000000090e0e7211 */ /* 0x000fe200078ff2ff */
[----:B------:R-:W-:-:S04]  /*0430*/  IMAD.HI R2, R2, 0x68db8bad, RZ ;  /* 0x68db8bad02027827 */ /* 0x000fc800078e02ff */
[----:B------:R-:W-:Y:S02]  /*0440*/  IMAD R11, R11, -0xa, R10 ;  /* 0xfffffff60b0b7824 */ /* 0x000fe400078e020a */
[----:B------:R-:W-:Y:S01]  /*0450*/  IMAD R6, R6, 0xa, R7 ;  /* 0x0000000a06067824 */ /* 0x000fe200078e0207 */
[----:B------:R-:W-:Y:S01]  /*0460*/  SHF.R.U32.HI R7, RZ, 0x1f, R2 ;  /* 0x0000001fff077819 */ /* 0x000fe20000011602 */
[----:B------:R-:W-:Y:S02]  /*0470*/  IMAD R5, R14, -0xa, R13 ;  /* 0xfffffff60e057824 */ /* 0x000fe400078e020d */
[----:B------:R-:W-:Y:S01]  /*0480*/  IMAD R6, R6, 0xa, R11 ;  /* 0x0000000a06067824 */ /* 0x000fe200078e020b */
[----:B------:R-:W-:-:S03]  /*0490*/  LEA.HI.SX32 R2, R2, R7, 0x14 ;  /* 0x0000000702027211 */ /* 0x000fc600078fa2ff */
[----:B------:R-:W-:Y:S01]  /*04a0*/  IMAD R5, R6, 0xa, R5 ;  /* 0x0000000a06057824 */ /* 0x000fe200078e0205 */
[----:B------:R-:W-:Y:S06]  /*04b0*/  @P1 BRA `(.L_x_7) ;  /* 0xfffffffc00801947 */ /* 0x000fec000383ffff */
.L_x_6:
[----:B------:R-:W-:Y:S05]  /*04c0*/  BSYNC.RECONVERGENT B1 ;  /* 0x0000000000017941 */ /* 0x000fea0003800200 */
.L_x_5:
[----:B------:R-:W-:Y:S05]  /*04d0*/  @!P0 BRA `(.L_x_1) ;  /* 0x0000000000288947 */ /* 0x000fea0003800000 */
[----:B------:R-:W-:-:S07]  /*04e0*/  IMAD.MOV R3, RZ, RZ, -R3 ;  /* 0x000000ffff037224 */ /* 0x000fce00078e0a03 */
.L_x_8:
[----:B------:R-:W-:Y:S01]  /*04f0*/  IMAD.HI R4, R2, 0x66666667, RZ ;  /* 0x6666666702047827 */ /* 0x000fe200078e02ff */
[----:B------:R-:W-:-:S04]  /*0500*/  IADD3 R3, PT, PT, R3, 0x1, RZ ;  /* 0x0000000103037810 */ /* 0x000fc80007ffe0ff */
[----:B------:R-:W-:Y:S02]  /*0510*/  ISETP.NE.AND P0, PT, R3, RZ, PT ;  /* 0x000000ff0300720c */ /* 0x000fe40003f05270 */
[----:B------:R-:W-:-:S04]  /*0520*/  SHF.R.U32.HI R7, RZ, 0x1f, R4 ;  /* 0x0000001fff077819 */ /* 0x000fc80000011604 */
[----:B------:R-:W-:-:S05]  /*0530*/  LEA.HI.SX32 R7, R4, R7, 0x1e ;  /* 0x0000000704077211 */ /* 0x000fca00078ff2ff */
[----:B------:R-:W-:-:S04]  /*0540*/  IMAD R2, R7, -0xa, R2 ;  /* 0xfffffff607027824 */ /* 0x000fc800078e0202 */
[----:B------:R-:W-:Y:S02]  /*0550*/  IMAD R5, R5, 0xa, R2 ;  /* 0x0000000a05057824 */ /* 0x000fe400078e0202 */
[----:B------:R-:W-:Y:S01]  /*0560*/  IMAD.MOV.U32 R2, RZ, RZ, R7 ;  /* 0x000000ffff027224 */ /* 0x000fe200078e0007 */
[----:B------:R-:W-:Y:S06]  /*0570*/  @P0 BRA `(.L_x_8) ;  /* 0xfffffffc00dc0947 */ /* 0x000fec000383ffff */
.L_x_1:
[----:B------:R-:W-:Y:S05]  /*0580*/  BSYNC.RECONVERGENT B0 ;  /* 0x0000000000007941 */ /* 0x000fea0003800200 */
.L_x_0:
[----:B------:R-:W0:Y:S02]  /*0590*/  LDC.64 R2, c[0x0][0x388] ;  /* 0x0000e200ff027b82 */ /* 0x000e240000000a00 */
[----:B0-----:R-:W-:-:S05]  /*05a0*/  IMAD.WIDE.U32 R2, R0, 0x4, R2 ;  /* 0x0000000400027825 */ /* 0x001fca00078e0002 */
[----:B-----5:R-:W-:Y:S01]  /*05b0*/  STG.E desc[UR6][R2.64], R5 ;  /* 0x0000000502007986 */ /* 0x020fe2000c101906 */
[----:B------:R-:W-:Y:S05]  /*05c0*/  EXIT ;  /* 0x000000000000794d */ /* 0x000fea0003800000 */
.L_x_9:
[----:B------:R-:W-:-:S00]  /*05d0*/  BRA `(.L_x_9) ;  /* 0xfffffffc00fc7947 */ /* 0x000fc0000383ffff */
[----:B------:R-:W-:-:S00]  /*05e0*/  NOP ;  /* 0x0000000000007918 */ /* 0x000fc00000000000 */
        /* <DEDUP_REMOVED lines=9> */
.L_x_10:


//--------------------- .nv.shared.reserved.0     --------------------------
	.section	.nv.shared.reserved.0,"aw",@nobits
	.weak		__nv_reservedSMEM_offset_0_alias
	.size		__nv_reservedSMEM_offset_0_alias, 0, 64
	.other		__nv_reservedSMEM_offset_0_alias,@"STO_CUDA_RESERVED_SHARED STV_DEFAULT"
__nv_reservedSMEM_offset_0_alias:
	.zero		0
	.zero		64


//--------------------- .nv.constant0._Z7replacePiS_ --------------------------
	.section	.nv.constant0._Z7replacePiS_,"a",@progbits
	.sectionflags	@""
	.align	4
.nv.constant0._Z7replacePiS_:
	.zero		912


//--------------------- SYMBOLS --------------------------

	.type		.nv.reservedSmem.offset0,@object
	.size		.nv.reservedSmem.offset0,0x4
